//
// Generated by NVIDIA NVVM Compiler
//
// Compiler Build ID: CL-36424714
// Cuda compilation tools, release 13.0, V13.0.88
// Based on NVVM 20.0.0
//

.version 9.0
.target sm_100
.address_size 64

	// .globl	_Z17hillissteele_scanPiS_j
.extern .shared .align 16 .b8 s_data[];

.visible .entry _Z17hillissteele_scanPiS_j(
	.param .u64 .ptr .align 1 _Z17hillissteele_scanPiS_j_param_0,
	.param .u64 .ptr .align 1 _Z17hillissteele_scanPiS_j_param_1,
	.param .u32 _Z17hillissteele_scanPiS_j_param_2
)
{
	.reg .pred 	%p<4>;
	.reg .b32 	%r<21>;
	.reg .b64 	%rd<9>;

	ld.param.u64 	%rd1, [_Z17hillissteele_scanPiS_j_param_0];
	ld.param.u64 	%rd2, [_Z17hillissteele_scanPiS_j_param_1];
	ld.param.u32 	%r8, [_Z17hillissteele_scanPiS_j_param_2];
	cvta.to.global.u64 	%rd3, %rd2;
	mov.u32 	%r1, %tid.x;
	mul.wide.u32 	%rd4, %r1, 4;
	add.s64 	%rd5, %rd3, %rd4;
	ld.global.u32 	%r9, [%rd5];
	shl.b32 	%r10, %r1, 2;
	mov.u32 	%r11, s_data;
	add.s32 	%r2, %r11, %r10;
	st.shared.u32 	[%r2], %r9;
	bar.sync 	0;
	setp.lt.u32 	%p1, %r8, 2;
	@%p1 bra 	$L__BB0_5;
	mov.b32 	%r19, 1;
$L__BB0_2:
	ld.shared.u32 	%r20, [%r2];
	setp.lt.u32 	%p2, %r1, %r19;
	@%p2 bra 	$L__BB0_4;
	sub.s32 	%r13, %r1, %r19;
	shl.b32 	%r14, %r13, 2;
	add.s32 	%r16, %r11, %r14;
	ld.shared.u32 	%r17, [%r16];
	add.s32 	%r20, %r17, %r20;
$L__BB0_4:
	bar.sync 	0;
	st.shared.u32 	[%r2], %r20;
	bar.sync 	0;
	shl.b32 	%r19, %r19, 1;
	setp.lt.u32 	%p3, %r19, %r8;
	@%p3 bra 	$L__BB0_2;
$L__BB0_5:
	cvta.to.global.u64 	%rd6, %rd1;
	ld.shared.u32 	%r18, [%r2];
	add.s64 	%rd8, %rd6, %rd4;
	st.global.u32 	[%rd8], %r18;
	ret;

}
	// .globl	_Z18hillissteele_scan2PiS_j
.visible .entry _Z18hillissteele_scan2PiS_j(
	.param .u64 .ptr .align 1 _Z18hillissteele_scan2PiS_j_param_0,
	.param .u64 .ptr .align 1 _Z18hillissteele_scan2PiS_j_param_1,
	.param .u32 _Z18hillissteele_scan2PiS_j_param_2
)
{
	.reg .pred 	%p<4>;
	.reg .b32 	%r<37>;
	.reg .b64 	%rd<9>;

	ld.param.u64 	%rd1, [_Z18hillissteele_scan2PiS_j_param_0];
	ld.param.u64 	%rd2, [_Z18hillissteele_scan2PiS_j_param_1];
	ld.param.u32 	%r10, [_Z18hillissteele_scan2PiS_j_param_2];
	cvta.to.global.u64 	%rd3, %rd2;
	mov.u32 	%r1, %tid.x;
	mul.wide.u32 	%rd4, %r1, 4;
	add.s64 	%rd5, %rd3, %rd4;
	ld.global.u32 	%r12, [%rd5];
	add.s32 	%r13, %r10, %r1;
	shl.b32 	%r14, %r13, 2;
	mov.u32 	%r15, s_data;
	add.s32 	%r16, %r15, %r14;
	st.shared.u32 	[%r16], %r12;
	bar.sync 	0;
	setp.lt.u32 	%p1, %r10, 2;
	mov.b32 	%r36, 1;
	@%p1 bra 	$L__BB1_5;
	mov.b32 	%r34, 1;
	mov.u32 	%r35, %r34;
$L__BB1_2:
	xor.b32  	%r36, %r35, 1;
	mad.lo.s32 	%r5, %r35, %r10, %r1;
	shl.b32 	%r18, %r5, 2;
	add.s32 	%r20, %r15, %r18;
	ld.shared.u32 	%r6, [%r20];
	mad.lo.s32 	%r21, %r36, %r10, %r1;
	shl.b32 	%r22, %r21, 2;
	add.s32 	%r7, %r15, %r22;
	st.shared.u32 	[%r7], %r6;
	setp.lt.u32 	%p2, %r1, %r34;
	@%p2 bra 	$L__BB1_4;
	sub.s32 	%r23, %r5, %r34;
	shl.b32 	%r24, %r23, 2;
	add.s32 	%r26, %r15, %r24;
	ld.shared.u32 	%r27, [%r26];
	add.s32 	%r28, %r6, %r27;
	st.shared.u32 	[%r7], %r28;
$L__BB1_4:
	bar.sync 	0;
	shl.b32 	%r34, %r34, 1;
	setp.lt.u32 	%p3, %r34, %r10;
	mov.u32 	%r35, %r36;
	@%p3 bra 	$L__BB1_2;
$L__BB1_5:
	cvta.to.global.u64 	%rd6, %rd1;
	mad.lo.s32 	%r29, %r36, %r10, %r1;
	shl.b32 	%r30, %r29, 2;
	add.s32 	%r32, %r15, %r30;
	ld.shared.u32 	%r33, [%r32];
	add.s64 	%rd8, %rd6, %rd4;
	st.global.u32 	[%rd8], %r33;
	ret;

}
	// .globl	_Z13blelloch_scanPiS_jb
.visible .entry _Z13blelloch_scanPiS_jb(
	.param .u64 .ptr .align 1 _Z13blelloch_scanPiS_jb_param_0,
	.param .u64 .ptr .align 1 _Z13blelloch_scanPiS_jb_param_1,
	.param .u32 _Z13blelloch_scanPiS_jb_param_2,
	.param .u8 _Z13blelloch_scanPiS_jb_param_3
)
{
	.reg .pred 	%p<11>;
	.reg .b16 	%rs<2>;
	.reg .b32 	%r<54>;
	.reg .b64 	%rd<9>;

	ld.param.u64 	%rd2, [_Z13blelloch_scanPiS_jb_param_0];
	ld.param.u64 	%rd3, [_Z13blelloch_scanPiS_jb_param_1];
	ld.param.u32 	%r50, [_Z13blelloch_scanPiS_jb_param_2];
	ld.param.s8 	%rs1, [_Z13blelloch_scanPiS_jb_param_3];
	cvta.to.global.u64 	%rd4, %rd3;
	mov.u32 	%r1, %tid.x;
	mul.wide.u32 	%rd5, %r1, 4;
	add.s64 	%rd1, %rd4, %rd5;
	ld.global.u32 	%r26, [%rd1];
	shl.b32 	%r27, %r1, 2;
	mov.u32 	%r28, s_data;
	add.s32 	%r2, %r28, %r27;
	st.shared.u32 	[%r2], %r26;
	bar.sync 	0;
	setp.lt.u32 	%p1, %r50, 2;
	@%p1 bra 	$L__BB2_5;
	add.s32 	%r3, %r1, 1;
	mov.b32 	%r46, 1;
$L__BB2_2:
	ld.shared.u32 	%r47, [%r2];
	shl.b32 	%r6, %r46, 1;
	add.s32 	%r30, %r6, -1;
	and.b32  	%r31, %r30, %r3;
	setp.ne.s32 	%p2, %r31, 0;
	@%p2 bra 	$L__BB2_4;
	sub.s32 	%r32, %r1, %r46;
	shl.b32 	%r33, %r32, 2;
	add.s32 	%r35, %r28, %r33;
	ld.shared.u32 	%r36, [%r35];
	add.s32 	%r47, %r36, %r47;
$L__BB2_4:
	bar.sync 	0;
	st.shared.u32 	[%r2], %r47;
	bar.sync 	0;
	setp.lt.u32 	%p3, %r6, %r50;
	mov.u32 	%r46, %r6;
	@%p3 bra 	$L__BB2_2;
$L__BB2_5:
	add.s32 	%r9, %r50, -1;
	setp.ne.s32 	%p4, %r1, %r9;
	@%p4 bra 	$L__BB2_7;
	mov.b32 	%r37, 0;
	st.shared.u32 	[%r2], %r37;
$L__BB2_7:
	bar.sync 	0;
	setp.lt.u32 	%p5, %r50, 2;
	@%p5 bra 	$L__BB2_14;
	add.s32 	%r10, %r1, 1;
$L__BB2_9:
	shr.u32 	%r14, %r50, 1;
	and.b32  	%r39, %r50, -2;
	rem.u32 	%r15, %r10, %r39;
	setp.ne.s32 	%p6, %r15, 0;
	sub.s32 	%r40, %r1, %r14;
	shl.b32 	%r41, %r40, 2;
	add.s32 	%r16, %r28, %r41;
	@%p6 bra 	$L__BB2_11;
	ld.shared.u32 	%r51, [%r2];
	ld.shared.u32 	%r43, [%r16];
	add.s32 	%r52, %r43, %r51;
$L__BB2_11:
	setp.ne.s32 	%p7, %r15, 0;
	bar.sync 	0;
	@%p7 bra 	$L__BB2_13;
	st.shared.u32 	[%r16], %r51;
	st.shared.u32 	[%r2], %r52;
$L__BB2_13:
	bar.sync 	0;
	setp.gt.u32 	%p8, %r50, 3;
	mov.u32 	%r50, %r14;
	@%p8 bra 	$L__BB2_9;
$L__BB2_14:
	setp.ne.s16 	%p9, %rs1, 0;
	@%p9 bra 	$L__BB2_16;
	ld.shared.u32 	%r53, [%r2];
	bra.uni 	$L__BB2_19;
$L__BB2_16:
	setp.ge.u32 	%p10, %r1, %r9;
	@%p10 bra 	$L__BB2_18;
	ld.shared.u32 	%r53, [%r2+4];
	bra.uni 	$L__BB2_19;
$L__BB2_18:
	ld.shared.u32 	%r44, [%r2];
	ld.global.u32 	%r45, [%rd1];
	add.s32 	%r53, %r45, %r44;
$L__BB2_19:
	cvta.to.global.u64 	%rd6, %rd2;
	add.s64 	%rd8, %rd6, %rd5;
	st.global.u32 	[%rd8], %r53;
	ret;

}
	// .globl	_Z14blelloch_scan2PiS_jb
.visible .entry _Z14blelloch_scan2PiS_jb(
	.param .u64 .ptr .align 1 _Z14blelloch_scan2PiS_jb_param_0,
	.param .u64 .ptr .align 1 _Z14blelloch_scan2PiS_jb_param_1,
	.param .u32 _Z14blelloch_scan2PiS_jb_param_2,
	.param .u8 _Z14blelloch_scan2PiS_jb_param_3
)
{
	.reg .pred 	%p<10>;
	.reg .b16 	%rs<2>;
	.reg .b32 	%r<59>;
	.reg .b64 	%rd<11>;

	ld.param.u64 	%rd3, [_Z14blelloch_scan2PiS_jb_param_0];
	ld.param.u64 	%rd4, [_Z14blelloch_scan2PiS_jb_param_1];
	ld.param.u32 	%r19, [_Z14blelloch_scan2PiS_jb_param_2];
	ld.param.s8 	%rs1, [_Z14blelloch_scan2PiS_jb_param_3];
	cvta.to.global.u64 	%rd1, %rd4;
	mov.u32 	%r1, %tid.x;
	shl.b32 	%r2, %r1, 1;
	mul.wide.u32 	%rd5, %r2, 4;
	add.s64 	%rd6, %rd1, %rd5;
	ld.global.u32 	%r21, [%rd6];
	shl.b32 	%r22, %r1, 3;
	mov.u32 	%r23, s_data;
	add.s32 	%r3, %r23, %r22;
	or.b32  	%r4, %r2, 1;
	ld.global.u32 	%r24, [%rd6+4];
	st.shared.v2.u32 	[%r3], {%r21, %r24};
	setp.lt.u32 	%p1, %r19, 2;
	mov.b32 	%r55, 1;
	@%p1 bra 	$L__BB3_5;
	mov.b32 	%r55, 1;
	mov.u32 	%r53, %r19;
$L__BB3_2:
	shr.u32 	%r7, %r53, 1;
	bar.sync 	0;
	setp.ge.u32 	%p2, %r1, %r7;
	@%p2 bra 	$L__BB3_4;
	mul.lo.s32 	%r26, %r55, %r4;
	shl.b32 	%r27, %r26, 2;
	add.s32 	%r29, %r23, %r27;
	ld.shared.u32 	%r30, [%r29+-4];
	shl.b32 	%r31, %r55, 2;
	add.s32 	%r32, %r29, %r31;
	ld.shared.u32 	%r33, [%r32+-4];
	add.s32 	%r34, %r33, %r30;
	st.shared.u32 	[%r32+-4], %r34;
$L__BB3_4:
	shl.b32 	%r55, %r55, 1;
	setp.gt.u32 	%p3, %r53, 3;
	mov.u32 	%r53, %r7;
	@%p3 bra 	$L__BB3_2;
$L__BB3_5:
	setp.ne.s32 	%p4, %r1, 0;
	@%p4 bra 	$L__BB3_7;
	shl.b32 	%r35, %r19, 2;
	add.s32 	%r37, %r23, %r35;
	mov.b32 	%r38, 0;
	st.shared.u32 	[%r37+-4], %r38;
$L__BB3_7:
	setp.lt.u32 	%p5, %r19, 2;
	@%p5 bra 	$L__BB3_12;
	mov.b32 	%r56, 1;
$L__BB3_9:
	shr.s32 	%r55, %r55, 1;
	bar.sync 	0;
	setp.ge.s32 	%p6, %r1, %r56;
	@%p6 bra 	$L__BB3_11;
	mul.lo.s32 	%r40, %r55, %r4;
	shl.b32 	%r41, %r40, 2;
	add.s32 	%r43, %r23, %r41;
	ld.shared.u32 	%r44, [%r43+-4];
	shl.b32 	%r45, %r55, 2;
	add.s32 	%r46, %r43, %r45;
	ld.shared.u32 	%r47, [%r46+-4];
	st.shared.u32 	[%r43+-4], %r47;
	add.s32 	%r48, %r47, %r44;
	st.shared.u32 	[%r46+-4], %r48;
$L__BB3_11:
	shl.b32 	%r56, %r56, 1;
	setp.lt.u32 	%p7, %r56, %r19;
	@%p7 bra 	$L__BB3_9;
$L__BB3_12:
	bar.sync 	0;
	setp.ne.s16 	%p8, %rs1, 0;
	cvta.to.global.u64 	%rd7, %rd3;
	add.s64 	%rd2, %rd7, %rd5;
	@%p8 bra 	$L__BB3_14;
	ld.shared.v2.u32 	{%r52, %r58}, [%r3];
	st.global.u32 	[%rd2], %r52;
	bra.uni 	$L__BB3_17;
$L__BB3_14:
	ld.shared.u32 	%r15, [%r3+4];
	st.global.u32 	[%rd2], %r15;
	add.s32 	%r49, %r2, 2;
	setp.ge.u32 	%p9, %r49, %r19;
	@%p9 bra 	$L__BB3_16;
	ld.shared.u32 	%r58, [%r3+8];
	bra.uni 	$L__BB3_17;
$L__BB3_16:
	add.s32 	%r50, %r19, -1;
	mul.wide.u32 	%rd9, %r50, 4;
	add.s64 	%rd10, %rd1, %rd9;
	ld.global.u32 	%r51, [%rd10];
	add.s32 	%r58, %r51, %r15;
$L__BB3_17:
	st.global.u32 	[%rd2+4], %r58;
	ret;

}


// ===== COMPILED SASS (sm_100) =====

	.target	sm_100

	.elftype	@"ET_EXEC"


//--------------------- .note.nv.tkinfo           --------------------------
	.section	.note.nv.tkinfo,"",@"SHT_NOTE"
	.sectionflags	@"SHF_NOTE_NV_TKINFO"
	.tkinfo
        /*0018*/ 	.word	0x00000002
        /*0030*/ 	.string	""
        /*0030*/ 	.string	"ptxas"
        /*0030*/ 	.string	"Cuda compilation tools, release 13.0, V13.0.88"
        /*0030*/ 	.string	"Build cuda_13.0.r13.0/compiler.36424714_0"
        /*0030*/ 	.string	"-arch sm_100 -m 64 "



//--------------------- .note.nv.cuinfo           --------------------------
	.section	.note.nv.cuinfo,"",@"SHT_NOTE"
	.sectionflags	@"SHF_NOTE_NV_CUINFO"
        /*0018*/ 	.short	0x0002
        /*001a*/ 	.short	0x0064
        /*001c*/ 	.short	0x0082
	.zero		2


//--------------------- .nv.info                  --------------------------
	.section	.nv.info,"",@"SHT_CUDA_INFO"
	.align	4


	//----- nvinfo : EIATTR_REGCOUNT
	.align		4
        /*0000*/ 	.byte	0x04, 0x2f
        /*0002*/ 	.short	(.L_1 - .L_0)
	.align		4
.L_0:
        /*0004*/ 	.word	index@(_Z17hillissteele_scanPiS_j)
        /*0008*/ 	.word	0x0000000a


	//----- nvinfo : EIATTR_FRAME_SIZE
	.align		4
.L_1:
        /*000c*/ 	.byte	0x04, 0x11
        /*000e*/ 	.short	(.L_3 - .L_2)
	.align		4
.L_2:
        /*0010*/ 	.word	index@(_Z17hillissteele_scanPiS_j)
        /*0014*/ 	.word	0x00000000


	//----- nvinfo : EIATTR_REGCOUNT
	.align		4
.L_3:
        /*0018*/ 	.byte	0x04, 0x2f
        /*001a*/ 	.short	(.L_5 - .L_4)
	.align		4
.L_4:
        /*001c*/ 	.word	index@(_Z18hillissteele_scan2PiS_j)
        /*0020*/ 	.word	0x0000000a


	//----- nvinfo : EIATTR_FRAME_SIZE
	.align		4
.L_5:
        /*0024*/ 	.byte	0x04, 0x11
        /*0026*/ 	.short	(.L_7 - .L_6)
	.align		4
.L_6:
        /*0028*/ 	.word	index@(_Z18hillissteele_scan2PiS_j)
        /*002c*/ 	.word	0x00000000


	//----- nvinfo : EIATTR_REGCOUNT
	.align		4
.L_7:
        /*0030*/ 	.byte	0x04, 0x2f
        /*0032*/ 	.short	(.L_9 - .L_8)
	.align		4
.L_8:
        /*0034*/ 	.word	index@(_Z13blelloch_scanPiS_jb)
        /*0038*/ 	.word	0x00000010


	//----- nvinfo : EIATTR_FRAME_SIZE
	.align		4
.L_9:
        /*003c*/ 	.byte	0x04, 0x11
        /*003e*/ 	.short	(.L_11 - .L_10)
	.align		4
.L_10:
        /*0040*/ 	.word	index@(_Z13blelloch_scanPiS_jb)
        /*0044*/ 	.word	0x00000000


	//----- nvinfo : EIATTR_REGCOUNT
	.align		4
.L_11:
        /*0048*/ 	.byte	0x04, 0x2f
        /*004a*/ 	.short	(.L_13 - .L_12)
	.align		4
.L_12:
        /*004c*/ 	.word	index@(_Z14blelloch_scan2PiS_jb)
        /*0050*/ 	.word	0x0000000e


	//----- nvinfo : EIATTR_FRAME_SIZE
	.align		4
.L_13:
        /*0054*/ 	.byte	0x04, 0x11
        /*0056*/ 	.short	(.L_15 - .L_14)
	.align		4
.L_14:
        /*0058*/ 	.word	index@(_Z14blelloch_scan2PiS_jb)
        /*005c*/ 	.word	0x00000000


	//----- nvinfo : EIATTR_MIN_STACK_SIZE
	.align		4
.L_15:
        /*0060*/ 	.byte	0x04, 0x12
        /*0062*/ 	.short	(.L_17 - .L_16)
	.align		4
.L_16:
        /*0064*/ 	.word	index@(_Z14blelloch_scan2PiS_jb)
        /*0068*/ 	.word	0x00000000


	//----- nvinfo : EIATTR_MIN_STACK_SIZE
	.align		4
.L_17:
        /*006c*/ 	.byte	0x04, 0x12
        /*006e*/ 	.short	(.L_19 - .L_18)
	.align		4
.L_18:
        /*0070*/ 	.word	index@(_Z13blelloch_scanPiS_jb)
        /*0074*/ 	.word	0x00000000


	//----- nvinfo : EIATTR_MIN_STACK_SIZE
	.align		4
.L_19:
        /*0078*/ 	.byte	0x04, 0x12
        /*007a*/ 	.short	(.L_21 - .L_20)
	.align		4
.L_20:
        /*007c*/ 	.word	index@(_Z18hillissteele_scan2PiS_j)
        /*0080*/ 	.word	0x00000000


	//----- nvinfo : EIATTR_MIN_STACK_SIZE
	.align		4
.L_21:
        /*0084*/ 	.byte	0x04, 0x12
        /*0086*/ 	.short	(.L_23 - .L_22)
	.align		4
.L_22:
        /*0088*/ 	.word	index@(_Z17hillissteele_scanPiS_j)
        /*008c*/ 	.word	0x00000000
.L_23:


//--------------------- .nv.compat                --------------------------
	.section	.nv.compat,"",@"SHT_CUDA_COMPAT_INFO"
	.align	4
        /*0000*/ 	.byte	0x02, 0x09, 0x00, 0x00, 0x02, 0x02, 0x01, 0x00, 0x02, 0x05, 0x05, 0x00, 0x03, 0x07, 0x01, 0x01
        /*0010*/ 	.byte	0x02, 0x03, 0x00, 0x00, 0x02, 0x06, 0x01, 0x00, 0x04, 0x0b, 0x08, 0x00, 0x09, 0x00, 0x00, 0x00
        /*0020*/ 	.byte	0x00, 0x00, 0x00, 0x00


//--------------------- .nv.info._Z14blelloch_scan2PiS_jb --------------------------
	.section	.nv.info._Z14blelloch_scan2PiS_jb,"",@"SHT_CUDA_INFO"
	.sectionflags	@""
	.align	4


	//----- nvinfo : EIATTR_CUDA_API_VERSION
	.align		4
        /*0000*/ 	.byte	0x04, 0x37
        /*0002*/ 	.short	(.L_25 - .L_24)
.L_24:
        /*0004*/ 	.word	0x00000082


	//----- nvinfo : EIATTR_KPARAM_INFO
	.align		4
.L_25:
        /*0008*/ 	.byte	0x04, 0x17
        /*000a*/ 	.short	(.L_27 - .L_26)
.L_26:
        /*000c*/ 	.word	0x00000000
        /*0010*/ 	.short	0x0003
        /*0012*/ 	.short	0x0014
        /*0014*/ 	.byte	0x00, 0xf0, 0x05, 0x00


	//----- nvinfo : EIATTR_KPARAM_INFO
	.align		4
.L_27:
        /*0018*/ 	.byte	0x04, 0x17
        /*001a*/ 	.short	(.L_29 - .L_28)
.L_28:
        /*001c*/ 	.word	0x00000000
        /*0020*/ 	.short	0x0002
        /*0022*/ 	.short	0x0010
        /*0024*/ 	.byte	0x00, 0xf0, 0x11, 0x00


	//----- nvinfo : EIATTR_KPARAM_INFO
	.align		4
.L_29:
        /*0028*/ 	.byte	0x04, 0x17
        /*002a*/ 	.short	(.L_31 - .L_30)
.L_30:
        /*002c*/ 	.word	0x00000000
        /*0030*/ 	.short	0x0001
        /*0032*/ 	.short	0x0008
        /*0034*/ 	.byte	0x00, 0xf5, 0x21, 0x00


	//----- nvinfo : EIATTR_KPARAM_INFO
	.align		4
.L_31:
        /*0038*/ 	.byte	0x04, 0x17
        /*003a*/ 	.short	(.L_33 - .L_32)
.L_32:
        /*003c*/ 	.word	0x00000000
        /*0040*/ 	.short	0x0000
        /*0042*/ 	.short	0x0000
        /*0044*/ 	.byte	0x00, 0xf5, 0x21, 0x00


	//----- nvinfo : EIATTR_SPARSE_MMA_MASK
	.align		4
.L_33:
        /*0048*/ 	.byte	0x03, 0x50
        /*004a*/ 	.short	0x0000


	//----- nvinfo : EIATTR_MAXREG_COUNT
	.align		4
        /*004c*/ 	.byte	0x03, 0x1b
        /*004e*/ 	.short	0x00ff


	//----- nvinfo : EIATTR_NUM_BARRIERS
	.align		4
        /*0050*/ 	.byte	0x02, 0x4c
        /*0052*/ 	.byte	0x01
	.zero		1


	//----- nvinfo : EIATTR_MERCURY_ISA_VERSION
	.align		4
        /*0054*/ 	.byte	0x03, 0x5f
        /*0056*/ 	.short	0x0101


	//----- nvinfo : EIATTR_VRC_CTA_INIT_COUNT
	.align		4
        /*0058*/ 	.byte	0x02, 0x4a
	.zero		1
	.zero		1


	//----- nvinfo : EIATTR_EXIT_INSTR_OFFSETS
	.align		4
        /*005c*/ 	.byte	0x04, 0x1c
        /*005e*/ 	.short	(.L_35 - .L_34)


	//   ....[0]....
.L_34:
        /*0060*/ 	.word	0x00000500


	//----- nvinfo : EIATTR_CRS_STACK_SIZE
	.align		4
.L_35:
        /*0064*/ 	.byte	0x04, 0x1e
        /*0066*/ 	.short	(.L_37 - .L_36)
.L_36:
        /*0068*/ 	.word	0x00000000


	//----- nvinfo : EIATTR_CBANK_PARAM_SIZE
	.align		4
.L_37:
        /*006c*/ 	.byte	0x03, 0x19
        /*006e*/ 	.short	0x0015


	//----- nvinfo : EIATTR_PARAM_CBANK
	.align		4
        /*0070*/ 	.byte	0x04, 0x0a
        /*0072*/ 	.short	(.L_39 - .L_38)
	.align		4
.L_38:
        /*0074*/ 	.word	index@(.nv.constant0._Z14blelloch_scan2PiS_jb)
        /*0078*/ 	.short	0x0380
        /*007a*/ 	.short	0x0015


	//----- nvinfo : EIATTR_SW_WAR
	.align		4
.L_39:
        /*007c*/ 	.byte	0x04, 0x36
        /*007e*/ 	.short	(.L_41 - .L_40)
.L_40:
        /*0080*/ 	.word	0x00000008
.L_41:


//--------------------- .nv.info._Z13blelloch_scanPiS_jb --------------------------
	.section	.nv.info._Z13blelloch_scanPiS_jb,"",@"SHT_CUDA_INFO"
	.sectionflags	@""
	.align	4


	//----- nvinfo : EIATTR_CUDA_API_VERSION
	.align		4
        /*0000*/ 	.byte	0x04, 0x37
        /*0002*/ 	.short	(.L_43 - .L_42)
.L_42:
        /*0004*/ 	.word	0x00000082


	//----- nvinfo : EIATTR_KPARAM_INFO
	.align		4
.L_43:
        /*0008*/ 	.byte	0x04, 0x17
        /*000a*/ 	.short	(.L_45 - .L_44)
.L_44:
        /*000c*/ 	.word	0x00000000
        /*0010*/ 	.short	0x0003
        /*0012*/ 	.short	0x0014
        /*0014*/ 	.byte	0x00, 0xf0, 0x05, 0x00


	//----- nvinfo : EIATTR_KPARAM_INFO
	.align		4
.L_45:
        /*0018*/ 	.byte	0x04, 0x17
        /*001a*/ 	.short	(.L_47 - .L_46)
.L_46:
        /*001c*/ 	.word	0x00000000
        /*0020*/ 	.short	0x0002
        /*0022*/ 	.short	0x0010
        /*0024*/ 	.byte	0x00, 0xf0, 0x11, 0x00


	//----- nvinfo : EIATTR_KPARAM_INFO
	.align		4
.L_47:
        /*0028*/ 	.byte	0x04, 0x17
        /*002a*/ 	.short	(.L_49 - .L_48)
.L_48:
        /*002c*/ 	.word	0x00000000
        /*0030*/ 	.short	0x0001
        /*0032*/ 	.short	0x0008
        /*0034*/ 	.byte	0x00, 0xf5, 0x21, 0x00


	//----- nvinfo : EIATTR_KPARAM_INFO
	.align		4
.L_49:
        /*0038*/ 	.byte	0x04, 0x17
        /*003a*/ 	.short	(.L_51 - .L_50)
.L_50:
        /*003c*/ 	.word	0x00000000
        /*0040*/ 	.short	0x0000
        /*0042*/ 	.short	0x0000
        /*0044*/ 	.byte	0x00, 0xf5, 0x21, 0x00


	//----- nvinfo : EIATTR_SPARSE_MMA_MASK
	.align		4
.L_51:
        /*0048*/ 	.byte	0x03, 0x50
        /*004a*/ 	.short	0x0000


	//----- nvinfo : EIATTR_MAXREG_COUNT
	.align		4
        /*004c*/ 	.byte	0x03, 0x1b
        /*004e*/ 	.short	0x00ff


	//----- nvinfo : EIATTR_NUM_BARRIERS
	.align		4
        /*0050*/ 	.byte	0x02, 0x4c
        /*0052*/ 	.byte	0x01
	.zero		1


	//----- nvinfo : EIATTR_MERCURY_ISA_VERSION
	.align		4
        /*0054*/ 	.byte	0x03, 0x5f
        /*0056*/ 	.short	0x0101


	//----- nvinfo : EIATTR_VRC_CTA_INIT_COUNT
	.align		4
        /*0058*/ 	.byte	0x02, 0x4a
	.zero		1
	.zero		1


	//----- nvinfo : EIATTR_EXIT_INSTR_OFFSETS
	.align		4
        /*005c*/ 	.byte	0x04, 0x1c
        /*005e*/ 	.short	(.L_53 - .L_52)


	//   ....[0]....
.L_52:
        /*0060*/ 	.word	0x00000580


	//----- nvinfo : EIATTR_CRS_STACK_SIZE
	.align		4
.L_53:
        /*0064*/ 	.byte	0x04, 0x1e
        /*0066*/ 	.short	(.L_55 - .L_54)
.L_54:
        /*0068*/ 	.word	0x00000000


	//----- nvinfo : EIATTR_CBANK_PARAM_SIZE
	.align		4
.L_55:
        /*006c*/ 	.byte	0x03, 0x19
        /*006e*/ 	.short	0x0015


	//----- nvinfo : EIATTR_PARAM_CBANK
	.align		4
        /*0070*/ 	.byte	0x04, 0x0a
        /*0072*/ 	.short	(.L_57 - .L_56)
	.align		4
.L_56:
        /*0074*/ 	.word	index@(.nv.constant0._Z13blelloch_scanPiS_jb)
        /*0078*/ 	.short	0x0380
        /*007a*/ 	.short	0x0015


	//----- nvinfo : EIATTR_SW_WAR
	.align		4
.L_57:
        /*007c*/ 	.byte	0x04, 0x36
        /*007e*/ 	.short	(.L_59 - .L_58)
.L_58:
        /*0080*/ 	.word	0x00000008
.L_59:


//--------------------- .nv.info._Z18hillissteele_scan2PiS_j --------------------------
	.section	.nv.info._Z18hillissteele_scan2PiS_j,"",@"SHT_CUDA_INFO"
	.sectionflags	@""
	.align	4


	//----- nvinfo : EIATTR_CUDA_API_VERSION
	.align		4
        /*0000*/ 	.byte	0x04, 0x37
        /*0002*/ 	.short	(.L_61 - .L_60)
.L_60:
        /*0004*/ 	.word	0x00000082


	//----- nvinfo : EIATTR_KPARAM_INFO
	.align		4
.L_61:
        /*0008*/ 	.byte	0x04, 0x17
        /*000a*/ 	.short	(.L_63 - .L_62)
.L_62:
        /*000c*/ 	.word	0x00000000
        /*0010*/ 	.short	0x0002
        /*0012*/ 	.short	0x0010
        /*0014*/ 	.byte	0x00, 0xf0, 0x11, 0x00


	//----- nvinfo : EIATTR_KPARAM_INFO
	.align		4
.L_63:
        /*0018*/ 	.byte	0x04, 0x17
        /*001a*/ 	.short	(.L_65 - .L_64)
.L_64:
        /*001c*/ 	.word	0x00000000
        /*0020*/ 	.short	0x0001
        /*0022*/ 	.short	0x0008
        /*0024*/ 	.byte	0x00, 0xf5, 0x21, 0x00


	//----- nvinfo : EIATTR_KPARAM_INFO
	.align		4
.L_65:
        /*0028*/ 	.byte	0x04, 0x17
        /*002a*/ 	.short	(.L_67 - .L_66)
.L_66:
        /*002c*/ 	.word	0x00000000
        /*0030*/ 	.short	0x0000
        /*0032*/ 	.short	0x0000
        /*0034*/ 	.byte	0x00, 0xf5, 0x21, 0x00


	//----- nvinfo : EIATTR_SPARSE_MMA_MASK
	.align		4
.L_67:
        /*0038*/ 	.byte	0x03, 0x50
        /*003a*/ 	.short	0x0000


	//----- nvinfo : EIATTR_MAXREG_COUNT
	.align		4
        /*003c*/ 	.byte	0x03, 0x1b
        /*003e*/ 	.short	0x00ff


	//----- nvinfo : EIATTR_NUM_BARRIERS
	.align		4
        /*0040*/ 	.byte	0x02, 0x4c
        /*0042*/ 	.byte	0x01
	.zero		1


	//----- nvinfo : EIATTR_MERCURY_ISA_VERSION
	.align		4
        /*0044*/ 	.byte	0x03, 0x5f
        /*0046*/ 	.short	0x0101


	//----- nvinfo : EIATTR_VRC_CTA_INIT_COUNT
	.align		4
        /*0048*/ 	.byte	0x02, 0x4a
	.zero		1
	.zero		1


	//----- nvinfo : EIATTR_EXIT_INSTR_OFFSETS
	.align		4
        /*004c*/ 	.byte	0x04, 0x1c
        /*004e*/ 	.short	(.L_69 - .L_68)


	//   ....[0]....
.L_68:
        /*0050*/ 	.word	0x000002b0


	//----- nvinfo : EIATTR_CBANK_PARAM_SIZE
	.align		4
.L_69:
        /*0054*/ 	.byte	0x03, 0x19
        /*0056*/ 	.short	0x0014


	//----- nvinfo : EIATTR_PARAM_CBANK
	.align		4
        /*0058*/ 	.byte	0x04, 0x0a
        /*005a*/ 	.short	(.L_71 - .L_70)
	.align		4
.L_70:
        /*005c*/ 	.word	index@(.nv.constant0._Z18hillissteele_scan2PiS_j)
        /*0060*/ 	.short	0x0380
        /*0062*/ 	.short	0x0014


	//----- nvinfo : EIATTR_SW_WAR
	.align		4
.L_71:
        /*0064*/ 	.byte	0x04, 0x36
        /*0066*/ 	.short	(.L_73 - .L_72)
.L_72:
        /*0068*/ 	.word	0x00000008
.L_73:


//--------------------- .nv.info._Z17hillissteele_scanPiS_j --------------------------
	.section	.nv.info._Z17hillissteele_scanPiS_j,"",@"SHT_CUDA_INFO"
	.sectionflags	@""
	.align	4


	//----- nvinfo : EIATTR_CUDA_API_VERSION
	.align		4
        /*0000*/ 	.byte	0x04, 0x37
        /*0002*/ 	.short	(.L_75 - .L_74)
.L_74:
        /*0004*/ 	.word	0x00000082


	//----- nvinfo : EIATTR_KPARAM_INFO
	.align		4
.L_75:
        /*0008*/ 	.byte	0x04, 0x17
        /*000a*/ 	.short	(.L_77 - .L_76)
.L_76:
        /*000c*/ 	.word	0x00000000
        /*0010*/ 	.short	0x0002
        /*0012*/ 	.short	0x0010
        /*0014*/ 	.byte	0x00, 0xf0, 0x11, 0x00


	//----- nvinfo : EIATTR_KPARAM_INFO
	.align		4
.L_77:
        /*0018*/ 	.byte	0x04, 0x17
        /*001a*/ 	.short	(.L_79 - .L_78)
.L_78:
        /*001c*/ 	.word	0x00000000
        /*0020*/ 	.short	0x0001
        /*0022*/ 	.short	0x0008
        /*0024*/ 	.byte	0x00, 0xf5, 0x21, 0x00


	//----- nvinfo : EIATTR_KPARAM_INFO
	.align		4
.L_79:
        /*0028*/ 	.byte	0x04, 0x17
        /*002a*/ 	.short	(.L_81 - .L_80)
.L_80:
        /*002c*/ 	.word	0x00000000
        /*0030*/ 	.short	0x0000
        /*0032*/ 	.short	0x0000
        /*0034*/ 	.byte	0x00, 0xf5, 0x21, 0x00


	//----- nvinfo : EIATTR_SPARSE_MMA_MASK
	.align		4
.L_81:
        /*0038*/ 	.byte	0x03, 0x50
        /*003a*/ 	.short	0x0000


	//----- nvinfo : EIATTR_MAXREG_COUNT
	.align		4
        /*003c*/ 	.byte	0x03, 0x1b
        /*003e*/ 	.short	0x00ff


	//----- nvinfo : EIATTR_NUM_BARRIERS
	.align		4
        /*0040*/ 	.byte	0x02, 0x4c
        /*0042*/ 	.byte	0x01
	.zero		1


	//----- nvinfo : EIATTR_MERCURY_ISA_VERSION
	.align		4
        /*0044*/ 	.byte	0x03, 0x5f
        /*0046*/ 	.short	0x0101


	//----- nvinfo : EIATTR_VRC_CTA_INIT_COUNT
	.align		4
        /*0048*/ 	.byte	0x02, 0x4a
	.zero		1
	.zero		1


	//----- nvinfo : EIATTR_EXIT_INSTR_OFFSETS
	.align		4
        /*004c*/ 	.byte	0x04, 0x1c
        /*004e*/ 	.short	(.L_83 - .L_82)


	//   ....[0]....
.L_82:
        /*0050*/ 	.word	0x00000210


	//----- nvinfo : EIATTR_CBANK_PARAM_SIZE
	.align		4
.L_83:
        /*0054*/ 	.byte	0x03, 0x19
        /*0056*/ 	.short	0x0014


	//----- nvinfo : EIATTR_PARAM_CBANK
	.align		4
        /*0058*/ 	.byte	0x04, 0x0a
        /*005a*/ 	.short	(.L_85 - .L_84)
	.align		4
.L_84:
        /*005c*/ 	.word	index@(.nv.constant0._Z17hillissteele_scanPiS_j)
        /*0060*/ 	.short	0x0380
        /*0062*/ 	.short	0x0014


	//----- nvinfo : EIATTR_SW_WAR
	.align		4
.L_85:
        /*0064*/ 	.byte	0x04, 0x36
        /*0066*/ 	.short	(.L_87 - .L_86)
.L_86:
        /*0068*/ 	.word	0x00000008
.L_87:


//--------------------- .nv.callgraph             --------------------------
	.section	.nv.callgraph,"",@"SHT_CUDA_CALLGRAPH"
	.align	4
	.sectionentsize	8
	.align		4
        /*0000*/ 	.word	0x00000000
	.align		4
        /*0004*/ 	.word	0xffffffff
	.align		4
        /*0008*/ 	.word	0x00000000
	.align		4
        /*000c*/ 	.word	0xfffffffe
	.align		4
        /*0010*/ 	.word	0x00000000
	.align		4
        /*0014*/ 	.word	0xfffffffd
	.align		4
        /*0018*/ 	.word	0x00000000
	.align		4
        /*001c*/ 	.word	0xfffffffc


//--------------------- .text._Z14blelloch_scan2PiS_jb --------------------------
	.section	.text._Z14blelloch_scan2PiS_jb,"ax",@progbits
	.align	128
        .global         _Z14blelloch_scan2PiS_jb
        .type           _Z14blelloch_scan2PiS_jb,@function
        .size           _Z14blelloch_scan2PiS_jb,(.L_x_20 - _Z14blelloch_scan2PiS_jb)
        .other          _Z14blelloch_scan2PiS_jb,@"STO_CUDA_ENTRY STV_DEFAULT"
_Z14blelloch_scan2PiS_jb:
.text._Z14blelloch_scan2PiS_jb:
[----:B------:R-:W-:Y:S01]  /*0000*/  LDC R1, c[0x0][0x37c] ;  /* 0x0000df00ff017b82 */ /* 0x000fe20000000800 */
[----:B------:R-:W0:Y:S07]  /*0010*/  S2R R10, SR_TID.X ;  /* 0x00000000000a7919 */ /* 0x000e2e0000002100 */
[----:B------:R-:W1:Y:S01]  /*0020*/  LDC.64 R4, c[0x0][0x388] ;  /* 0x0000e200ff047b82 */ /* 0x000e620000000a00 */
[----:B------:R-:W2:Y:S01]  /*0030*/  LDCU.64 UR8, c[0x0][0x358] ;  /* 0x00006b00ff0877ac */ /* 0x000ea20008000a00 */
[----:B------:R-:W3:Y:S06]  /*0040*/  LDCU UR6, c[0x0][0x390] ;  /* 0x00007200ff0677ac */ /* 0x000eec0008000800 */
[----:B------:R-:W4:Y:S08]  /*0050*/  S2UR UR5, SR_CgaCtaId ;  /* 0x00000000000579c3 */ /* 0x000f300000008800 */
[----:B------:R-:W5:Y:S01]  /*0060*/  LDC R9, c[0x0][0x390] ;  /* 0x0000e400ff097b82 */ /* 0x000f620000000800 */
[----:B0-----:R-:W-:-:S04]  /*0070*/  IMAD.SHL.U32 R0, R10, 0x2, RZ ;  /* 0x000000020a007824 */ /* 0x001fc800078e00ff */
[----:B-1----:R-:W-:-:S05]  /*0080*/  IMAD.WIDE.U32 R4, R0, 0x4, R4 ;  /* 0x0000000400047825 */ /* 0x002fca00078e0004 */
[----:B--2---:R-:W2:Y:S04]  /*0090*/  LDG.E R6, desc[UR8][R4.64] ;  /* 0x0000000804067981 */ /* 0x004ea8000c1e1900 */
[----:B------:R0:W2:Y:S01]  /*00a0*/  LDG.E R7, desc[UR8][R4.64+0x4] ;  /* 0x0000040804077981 */ /* 0x0000a2000c1e1900 */
[----:B------:R-:W-:Y:S01]  /*00b0*/  UMOV UR4, 0x400 ;  /* 0x0000040000047882 */ /* 0x000fe20000000000 */
[----:B---3--:R-:W-:Y:S01]  /*00c0*/  UISETP.GE.U32.AND UP0, UPT, UR6, 0x2, UPT ;  /* 0x000000020600788c */ /* 0x008fe2000bf06070 */
[----:B------:R-:W-:Y:S01]  /*00d0*/  ISETP.NE.AND P1, PT, R10, RZ, PT ;  /* 0x000000ff0a00720c */ /* 0x000fe20003f25270 */
[----:B----4-:R-:W-:Y:S01]  /*00e0*/  ULEA UR4, UR5, UR4, 0x18 ;  /* 0x0000000405047291 */ /* 0x010fe2000f8ec0ff */
[----:B-----5:R-:W-:Y:S01]  /*00f0*/  ISETP.GE.U32.AND P2, PT, R9, 0x2, PT ;  /* 0x000000020900780c */ /* 0x020fe20003f46070 */
[----:B------:R-:W-:-:S04]  /*0100*/  VIADD R3, R0, 0x1 ;  /* 0x0000000100037836 */ /* 0x000fc80000000000 */
[----:B------:R-:W-:Y:S01]  /*0110*/  LEA R2, R10, UR4, 0x3 ;  /* 0x000000040a027c11 */ /* 0x000fe2000f8e18ff */
[----:B0-----:R-:W-:-:S04]  /*0120*/  IMAD.MOV.U32 R4, RZ, RZ, 0x1 ;  /* 0x00000001ff047424 */ /* 0x001fc800078e00ff */
[----:B--2---:R0:W-:Y:S01]  /*0130*/  STS.64 [R2], R6 ;  /* 0x0000000602007388 */ /* 0x0041e20000000a00 */
[----:B------:R-:W-:Y:S05]  /*0140*/  BRA.U !UP0, `(.L_x_0) ;  /* 0x0000000108447547 */ /* 0x000fea000b800000 */
[----:B------:R-:W-:Y:S01]  /*0150*/  HFMA2 R4, -RZ, RZ, 0, 5.9604644775390625e-08 ;  /* 0x00000001ff047431 */ /* 0x000fe200000001ff */
[----:B------:R-:W1:Y:S01]  /*0160*/  LDCU UR5, c[0x0][0x390] ;  /* 0x00007200ff0577ac */ /* 0x000e620008000800 */
[----:B------:R-:W-:-:S05]  /*0170*/  NOP ;  /* 0x0000000000007918 */ /* 0x000fca0000000000 */
.L_x_1:
[----:B-1----:R-:W-:Y:S01]  /*0180*/  USHF.R.U32.HI UR6, URZ, 0x1, UR5 ;  /* 0x00000001ff067899 */ /* 0x002fe20008011605 */
[----:B------:R-:W-:Y:S01]  /*0190*/  BAR.SYNC.DEFER_BLOCKING 0x0 ;  /* 0x0000000000007b1d */ /* 0x000fe20000010000 */
[----:B------:R-:W-:-:S04]  /*01a0*/  UISETP.GT.U32.AND UP0, UPT, UR5, 0x3, UPT ;  /* 0x000000030500788c */ /* 0x000fc8000bf04070 */
[----:B------:R-:W-:Y:S01]  /*01b0*/  ISETP.GE.U32.AND P0, PT, R10, UR6, PT ;  /* 0x000000060a007c0c */ /* 0x000fe2000bf06070 */
[----:B------:R-:W-:-:S12]  /*01c0*/  UMOV UR5, UR6 ;  /* 0x0000000600057c82 */ /* 0x000fd80008000000 */
[----:B------:R-:W-:-:S05]  /*01d0*/  @!P0 IMAD R5, R3, R4, RZ ;  /* 0x0000000403058224 */ /* 0x000fca00078e02ff */
[----:B------:R-:W-:-:S05]  /*01e0*/  @!P0 LEA R5, R5, UR4, 0x2 ;  /* 0x0000000405058c11 */ /* 0x000fca000f8e10ff */
[C---:B0-2---:R-:W-:Y:S01]  /*01f0*/  @!P0 IMAD R6, R4.reuse, 0x4, R5 ;  /* 0x0000000404068824 */ /* 0x045fe200078e0205 */
[----:B------:R-:W-:Y:S01]  /*0200*/  SHF.L.U32 R4, R4, 0x1, RZ ;  /* 0x0000000104047819 */ /* 0x000fe200000006ff */
[----:B------:R-:W-:Y:S04]  /*0210*/  @!P0 LDS R5, [R5+-0x4] ;  /* 0xfffffc0005058984 */ /* 0x000fe80000000800 */
[----:B------:R-:W0:Y:S02]  /*0220*/  @!P0 LDS R8, [R6+-0x4] ;  /* 0xfffffc0006088984 */ /* 0x000e240000000800 */
[----:B0-----:R-:W-:-:S05]  /*0230*/  @!P0 IMAD.IADD R7, R5, 0x1, R8 ;  /* 0x0000000105078824 */ /* 0x001fca00078e0208 */
[----:B------:R2:W-:Y:S01]  /*0240*/  @!P0 STS [R6+-0x4], R7 ;  /* 0xfffffc0706008388 */ /* 0x0005e20000000800 */
[----:B------:R-:W-:Y:S05]  /*0250*/  BRA.U UP0, `(.L_x_1) ;  /* 0xfffffffd00c87547 */ /* 0x000fea000b83ffff */
.L_x_0:
[----:B------:R-:W-:-:S05]  /*0260*/  @!P1 LEA R5, R9, UR4, 0x2 ;  /* 0x0000000409059c11 */ /* 0x000fca000f8e10ff */
[----:B------:R1:W-:Y:S01]  /*0270*/  @!P1 STS [R5+-0x4], RZ ;  /* 0xfffffcff05009388 */ /* 0x0003e20000000800 */
[----:B------:R-:W-:Y:S05]  /*0280*/  @!P2 BRA `(.L_x_2) ;  /* 0x000000000040a947 */ /* 0x000fea0003800000 */
[----:B------:R-:W3:Y:S01]  /*0290*/  LDC R9, c[0x0][0x390] ;  /* 0x0000e400ff097b82 */ /* 0x000ee20000000800 */
[----:B------:R-:W-:-:S05]  /*02a0*/  UMOV UR5, 0x1 ;  /* 0x0000000100057882 */ /* 0x000fca0000000000 */
.L_x_3:
[----:B------:R-:W-:Y:S01]  /*02b0*/  BAR.SYNC.DEFER_BLOCKING 0x0 ;  /* 0x0000000000007b1d */ /* 0x000fe20000010000 */
[----:B------:R-:W-:Y:S01]  /*02c0*/  ISETP.GE.AND P0, PT, R10, UR5, PT ;  /* 0x000000050a007c0c */ /* 0x000fe2000bf06270 */
[----:B------:R-:W-:Y:S01]  /*02d0*/  USHF.L.U32 UR5, UR5, 0x1, URZ ;  /* 0x0000000105057899 */ /* 0x000fe200080006ff */
[----:B------:R-:W-:-:S11]  /*02e0*/  SHF.R.S32.HI R4, RZ, 0x1, R4 ;  /* 0x00000001ff047819 */ /* 0x000fd60000011404 */
[----:B-1----:R-:W-:-:S05]  /*02f0*/  @!P0 IMAD R5, R3, R4, RZ ;  /* 0x0000000403058224 */ /* 0x002fca00078e02ff */
[----:B------:R-:W-:-:S05]  /*0300*/  @!P0 LEA R5, R5, UR4, 0x2 ;  /* 0x0000000405058c11 */ /* 0x000fca000f8e10ff */
[----:B0-2---:R-:W-:Y:S01]  /*0310*/  @!P0 IMAD R7, R4, 0x4, R5 ;  /* 0x0000000404078824 */ /* 0x005fe200078e0205 */
[----:B------:R-:W-:Y:S04]  /*0320*/  @!P0 LDS R6, [R5+-0x4] ;  /* 0xfffffc0005068984 */ /* 0x000fe80000000800 */
[----:B------:R-:W0:Y:S02]  /*0330*/  @!P0 LDS R8, [R7+-0x4] ;  /* 0xfffffc0007088984 */ /* 0x000e240000000800 */
[----:B0-----:R-:W-:Y:S02]  /*0340*/  @!P0 IMAD.IADD R6, R6, 0x1, R8 ;  /* 0x0000000106068824 */ /* 0x001fe400078e0208 */
[----:B------:R4:W-:Y:S04]  /*0350*/  @!P0 STS [R5+-0x4], R8 ;  /* 0xfffffc0805008388 */ /* 0x0009e80000000800 */
[----:B------:R4:W-:Y:S01]  /*0360*/  @!P0 STS [R7+-0x4], R6 ;  /* 0xfffffc0607008388 */ /* 0x0009e20000000800 */
[----:B---3--:R-:W-:-:S13]  /*0370*/  ISETP.LE.U32.AND P0, PT, R9, UR5, PT ;  /* 0x0000000509007c0c */ /* 0x008fda000bf03070 */
[----:B----4-:R-:W-:Y:S05]  /*0380*/  @!P0 BRA `(.L_x_3) ;  /* 0xfffffffc00c88947 */ /* 0x010fea000383ffff */
.L_x_2:
[----:B------:R-:W3:Y:S01]  /*0390*/  LDCU.U8 UR4, c[0x0][0x394] ;  /* 0x00007280ff0477ac */ /* 0x000ee20008000000 */
[----:B-1----:R-:W1:Y:S01]  /*03a0*/  LDC.64 R4, c[0x0][0x380] ;  /* 0x0000e000ff047b82 */ /* 0x002e620000000a00 */
[----:B---3--:R-:W-:-:S07]  /*03b0*/  UPRMT UR4, UR4, 0x8880, URZ ;  /* 0x0000888004047896 */ /* 0x008fce00080000ff */
[----:B------:R-:W-:Y:S01]  /*03c0*/  BAR.SYNC.DEFER_BLOCKING 0x0 ;  /* 0x0000000000007b1d */ /* 0x000fe20000010000 */
[----:B------:R-:W-:Y:S01]  /*03d0*/  ISETP.NE.AND P0, PT, RZ, UR4, PT ;  /* 0x00000004ff007c0c */ /* 0x000fe2000bf05270 */
[----:B-1----:R-:W-:-:S12]  /*03e0*/  IMAD.WIDE.U32 R4, R0, 0x4, R4 ;  /* 0x0000000400047825 */ /* 0x002fd800078e0004 */
[----:B0-2---:R-:W0:Y:S04]  /*03f0*/  @!P0 LDS.64 R6, [R2] ;  /* 0x0000000002068984 */ /* 0x005e280000000a00 */
[----:B0-----:R0:W-:Y:S01]  /*0400*/  @!P0 STG.E desc[UR8][R4.64], R6 ;  /* 0x0000000604008986 */ /* 0x0011e2000c101908 */
[----:B------:R-:W-:Y:S05]  /*0410*/  @!P0 BRA `(.L_x_4) ;  /* 0x0000000000348947 */ /* 0x000fea0003800000 */
[----:B------:R-:W1:Y:S01]  /*0420*/  LDS R11, [R2+0x4] ;  /* 0x00000400020b7984 */ /* 0x000e620000000800 */
[----:B------:R-:W-:Y:S01]  /*0430*/  IADD3 R0, PT, PT, R0, 0x2, RZ ;  /* 0x0000000200007810 */ /* 0x000fe20007ffe0ff */
[----:B------:R-:W-:Y:S03]  /*0440*/  BSSY.RECONVERGENT B0, `(.L_x_4) ;  /* 0x000000a000007945 */ /* 0x000fe60003800200 */
[----:B------:R-:W-:-:S13]  /*0450*/  ISETP.GE.U32.AND P0, PT, R0, R9, PT ;  /* 0x000000090000720c */ /* 0x000fda0003f06070 */
[----:B------:R2:W3:Y:S04]  /*0460*/  @!P0 LDS R7, [R2+0x8] ;  /* 0x0000080002078984 */ /* 0x0004e80000000800 */
[----:B-1----:R2:W-:Y:S01]  /*0470*/  STG.E desc[UR8][R4.64], R11 ;  /* 0x0000000b04007986 */ /* 0x0025e2000c101908 */
[----:B------:R-:W-:Y:S05]  /*0480*/  @!P0 BRA `(.L_x_5) ;  /* 0x0000000000148947 */ /* 0x000fea0003800000 */
[----:B--2---:R-:W1:Y:S01]  /*0490*/  LDC.64 R2, c[0x0][0x388] ;  /* 0x0000e200ff027b82 */ /* 0x004e620000000a00 */
[----:B---3--:R-:W-:-:S04]  /*04a0*/  VIADD R7, R9, 0xffffffff ;  /* 0xffffffff09077836 */ /* 0x008fc80000000000 */
[----:B-1----:R-:W-:-:S06]  /*04b0*/  IMAD.WIDE.U32 R2, R7, 0x4, R2 ;  /* 0x0000000407027825 */ /* 0x002fcc00078e0002 */
[----:B------:R-:W2:Y:S02]  /*04c0*/  LDG.E R2, desc[UR8][R2.64] ;  /* 0x0000000802027981 */ /* 0x000ea4000c1e1900 */
[----:B--2---:R-:W-:-:S07]  /*04d0*/  IADD3 R7, PT, PT, R11, R2, RZ ;  /* 0x000000020b077210 */ /* 0x004fce0007ffe0ff */
.L_x_5:
[----:B------:R-:W-:Y:S05]  /*04e0*/  BSYNC.RECONVERGENT B0 ;  /* 0x0000000000007941 */ /* 0x000fea0003800200 */
.L_x_4:
[----:B---3--:R-:W-:Y:S01]  /*04f0*/  STG.E desc[UR8][R4.64+0x4], R7 ;  /* 0x0000040704007986 */ /* 0x008fe2000c101908 */
[----:B------:R-:W-:Y:S05]  /*0500*/  EXIT ;  /* 0x000000000000794d */ /* 0x000fea0003800000 */
.L_x_6:
[----:B------:R-:W-:-:S00]  /*0510*/  BRA `(.L_x_6) ;  /* 0xfffffffc00fc7947 */ /* 0x000fc0000383ffff */
[----:B------:R-:W-:-:S00]  /*0520*/  NOP ;  /* 0x0000000000007918 */ /* 0x000fc00000000000 */
        /* <DEDUP_REMOVED lines=13> */
.L_x_20:


//--------------------- .text._Z13blelloch_scanPiS_jb --------------------------
	.section	.text._Z13blelloch_scanPiS_jb,"ax",@progbits
	.align	128
        .global         _Z13blelloch_scanPiS_jb
        .type           _Z13blelloch_scanPiS_jb,@function
        .size           _Z13blelloch_scanPiS_jb,(.L_x_21 - _Z13blelloch_scanPiS_jb)
        .other          _Z13blelloch_scanPiS_jb,@"STO_CUDA_ENTRY STV_DEFAULT"
_Z13blelloch_scanPiS_jb:
.text._Z13blelloch_scanPiS_jb:
[----:B------:R-:W-:Y:S01]  /*0000*/  LDC R1, c[0x0][0x37c] ;  /* 0x0000df00ff017b82 */ /* 0x000fe20000000800 */
[----:B------:R-:W0:Y:S07]  /*0010*/  S2R R0, SR_TID.X ;  /* 0x0000000000007919 */ /* 0x000e2e0000002100 */
[----:B------:R-:W0:Y:S01]  /*0020*/  LDC.64 R2, c[0x0][0x388] ;  /* 0x0000e200ff027b82 */ /* 0x000e220000000a00 */
[----:B------:R-:W1:Y:S01]  /*0030*/  LDCU.64 UR10, c[0x0][0x358] ;  /* 0x00006b00ff0a77ac */ /* 0x000e620008000a00 */
[----:B------:R-:W2:Y:S01]  /*0040*/  LDCU UR6, c[0x0][0x390] ;  /* 0x00007200ff0677ac */ /* 0x000ea20008000800 */
[----:B0-----:R-:W-:-:S05]  /*0050*/  IMAD.WIDE.U32 R2, R0, 0x4, R2 ;  /* 0x0000000400027825 */ /* 0x001fca00078e0002 */
[----:B-1----:R-:W3:Y:S01]  /*0060*/  LDG.E R7, desc[UR10][R2.64] ;  /* 0x0000000a02077981 */ /* 0x002ee2000c1e1900 */
[----:B------:R-:W0:Y:S01]  /*0070*/  S2UR UR5, SR_CgaCtaId ;  /* 0x00000000000579c3 */ /* 0x000e220000008800 */
[----:B------:R-:W-:Y:S01]  /*0080*/  UMOV UR4, 0x400 ;  /* 0x0000040000047882 */ /* 0x000fe20000000000 */
[----:B------:R-:W1:Y:S01]  /*0090*/  LDCU UR7, c[0x0][0x390] ;  /* 0x00007200ff0777ac */ /* 0x000e620008000800 */
[----:B--2---:R-:W-:Y:S01]  /*00a0*/  UISETP.GE.U32.AND UP0, UPT, UR6, 0x2, UPT ;  /* 0x000000020600788c */ /* 0x004fe2000bf06070 */
[----:B-1----:R-:W-:Y:S01]  /*00b0*/  IMAD.U32 R5, RZ, RZ, UR7 ;  /* 0x00000007ff057e24 */ /* 0x002fe2000f8e00ff */
[----:B0-----:R-:W-:-:S06]  /*00c0*/  ULEA UR4, UR5, UR4, 0x18 ;  /* 0x0000000405047291 */ /* 0x001fcc000f8ec0ff */
[----:B------:R-:W-:-:S05]  /*00d0*/  LEA R4, R0, UR4, 0x2 ;  /* 0x0000000400047c11 */ /* 0x000fca000f8e10ff */
[----:B---3--:R0:W-:Y:S01]  /*00e0*/  STS [R4], R7 ;  /* 0x0000000704007388 */ /* 0x0081e20000000800 */
[----:B------:R-:W-:Y:S06]  /*00f0*/  BAR.SYNC.DEFER_BLOCKING 0x0 ;  /* 0x0000000000007b1d */ /* 0x000fec0000010000 */
[----:B------:R-:W-:Y:S05]  /*0100*/  BRA.U !UP0, `(.L_x_7) ;  /* 0x0000000108447547 */ /* 0x000fea000b800000 */
[----:B------:R-:W-:Y:S01]  /*0110*/  VIADD R8, R0, 0x1 ;  /* 0x0000000100087836 */ /* 0x000fe20000000000 */
[----:B------:R-:W1:Y:S01]  /*0120*/  LDCU UR6, c[0x0][0x390] ;  /* 0x00007200ff0677ac */ /* 0x000e620008000800 */
[----:B------:R-:W-:-:S05]  /*0130*/  UMOV UR5, 0x1 ;  /* 0x0000000100057882 */ /* 0x000fca0000000000 */
.L_x_8:
[----:B------:R-:W-:Y:S01]  /*0140*/  USHF.L.U32 UR7, UR5, 0x1, URZ ;  /* 0x0000000105077899 */ /* 0x000fe200080006ff */
[----:B0-2---:R-:W-:Y:S03]  /*0150*/  LDS R7, [R4] ;  /* 0x0000000004077984 */ /* 0x005fe60000000800 */
[----:B------:R-:W-:Y:S02]  /*0160*/  UIADD3 UR8, UPT, UPT, UR7, -0x1, URZ ;  /* 0xffffffff07087890 */ /* 0x000fe4000fffe0ff */
[----:B-1----:R-:W-:-:S04]  /*0170*/  UISETP.GE.U32.AND UP0, UPT, UR7, UR6, UPT ;  /* 0x000000060700728c */ /* 0x002fc8000bf06070 */
[----:B------:R-:W-:-:S13]  /*0180*/  LOP3.LUT P0, RZ, R8, UR8, RZ, 0xc0, !PT ;  /* 0x0000000808ff7c12 */ /* 0x000fda000f80c0ff */
[----:B------:R-:W-:Y:S01]  /*0190*/  @!P0 VIADD R6, R0, -UR5 ;  /* 0x8000000500068c36 */ /* 0x000fe20008000000 */
[----:B------:R-:W-:-:S04]  /*01a0*/  UMOV UR5, UR7 ;  /* 0x0000000700057c82 */ /* 0x000fc80008000000 */
[----:B------:R-:W-:-:S06]  /*01b0*/  @!P0 LEA R6, R6, UR4, 0x2 ;  /* 0x0000000406068c11 */ /* 0x000fcc000f8e10ff */
[----:B------:R-:W0:Y:S02]  /*01c0*/  @!P0 LDS R6, [R6] ;  /* 0x0000000006068984 */ /* 0x000e240000000800 */
[----:B0-----:R-:W-:Y:S01]  /*01d0*/  @!P0 IADD3 R7, PT, PT, R7, R6, RZ ;  /* 0x0000000607078210 */ /* 0x001fe20007ffe0ff */
[----:B------:R-:W-:Y:S06]  /*01e0*/  BAR.SYNC.DEFER_BLOCKING 0x0 ;  /* 0x0000000000007b1d */ /* 0x000fec0000010000 */
[----:B------:R2:W-:Y:S02]  /*01f0*/  STS [R4], R7 ;  /* 0x0000000704007388 */ /* 0x0005e40000000800 */
[----:B------:R-:W-:Y:S06]  /*0200*/  BAR.SYNC.DEFER_BLOCKING 0x0 ;  /* 0x0000000000007b1d */ /* 0x000fec0000010000 */
[----:B------:R-:W-:Y:S05]  /*0210*/  BRA.U !UP0, `(.L_x_8) ;  /* 0xfffffffd08c87547 */ /* 0x000fea000b83ffff */
.L_x_7:
[----:B------:R-:W-:Y:S02]  /*0220*/  UIADD3 UR5, UPT, UPT, UR6, -0x1, URZ ;  /* 0xffffffff06057890 */ /* 0x000fe4000fffe0ff */
[----:B------:R-:W-:-:S04]  /*0230*/  UISETP.GE.U32.AND UP0, UPT, UR6, 0x2, UPT ;  /* 0x000000020600788c */ /* 0x000fc8000bf06070 */
[----:B------:R-:W-:-:S13]  /*0240*/  ISETP.NE.AND P0, PT, R0, UR5, PT ;  /* 0x0000000500007c0c */ /* 0x000fda000bf05270 */
[----:B------:R1:W-:Y:S01]  /*0250*/  @!P0 STS [R4], RZ ;  /* 0x000000ff04008388 */ /* 0x0003e20000000800 */
[----:B------:R-:W-:Y:S06]  /*0260*/  BAR.SYNC.DEFER_BLOCKING 0x0 ;  /* 0x0000000000007b1d */ /* 0x000fec0000010000 */
[----:B------:R-:W-:Y:S05]  /*0270*/  BRA.U !UP0, `(.L_x_9) ;  /* 0x0000000108807547 */ /* 0x000fea000b800000 */
[----:B------:R-:W-:-:S07]  /*0280*/  VIADD R12, R0, 0x1 ;  /* 0x00000001000c7836 */ /* 0x000fce0000000000 */
.L_x_10:
[----:B------:R-:W-:-:S04]  /*0290*/  LOP3.LUT P0, R8, R5, 0xfffffffe, RZ, 0xc0, !PT ;  /* 0xfffffffe05087812 */ /* 0x000fc8000780c0ff */
[----:B------:R-:W3:Y:S01]  /*02a0*/  I2F.U32.RP R9, R8 ;  /* 0x0000000800097306 */ /* 0x000ee20000209000 */
[----:B------:R-:W-:-:S07]  /*02b0*/  IADD3 R13, PT, PT, RZ, -R8, RZ ;  /* 0x80000008ff0d7210 */ /* 0x000fce0007ffe0ff */
[----:B---3--:R-:W3:Y:S02]  /*02c0*/  MUFU.RCP R9, R9 ;  /* 0x0000000900097308 */ /* 0x008ee40000001000 */
[----:B---3--:R-:W-:Y:S01]  /*02d0*/  VIADD R6, R9, 0xffffffe ;  /* 0x0ffffffe09067836 */ /* 0x008fe20000000000 */
[----:B------:R-:W-:-:S05]  /*02e0*/  SHF.R.U32.HI R9, RZ, 0x1, R5 ;  /* 0x00000001ff097819 */ /* 0x000fca0000011605 */
[----:B0-2---:R0:W2:Y:S02]  /*02f0*/  F2I.FTZ.U32.TRUNC.NTZ R7, R6 ;  /* 0x0000000600077305 */ /* 0x0050a4000021f000 */
[----:B0-----:R-:W-:Y:S02]  /*0300*/  IMAD.MOV.U32 R6, RZ, RZ, RZ ;  /* 0x000000ffff067224 */ /* 0x001fe400078e00ff */
[----:B--2---:R-:W-:-:S04]  /*0310*/  IMAD R13, R13, R7, RZ ;  /* 0x000000070d0d7224 */ /* 0x004fc800078e02ff */
[----:B------:R-:W-:-:S04]  /*0320*/  IMAD.HI.U32 R7, R7, R13, R6 ;  /* 0x0000000d07077227 */ /* 0x000fc800078e0006 */
[----:B------:R-:W-:Y:S02]  /*0330*/  IMAD.IADD R6, R0, 0x1, -R9 ;  /* 0x0000000100067824 */ /* 0x000fe400078e0a09 */
[----:B------:R-:W-:-:S03]  /*0340*/  IMAD.HI.U32 R7, R7, R12, RZ ;  /* 0x0000000c07077227 */ /* 0x000fc600078e00ff */
[----:B------:R-:W-:Y:S01]  /*0350*/  LEA R13, R6, UR4, 0x2 ;  /* 0x00000004060d7c11 */ /* 0x000fe2000f8e10ff */
[----:B------:R-:W-:-:S04]  /*0360*/  IMAD.MOV R7, RZ, RZ, -R7 ;  /* 0x000000ffff077224 */ /* 0x000fc800078e0a07 */
[----:B------:R-:W-:-:S05]  /*0370*/  IMAD R7, R8, R7, R12 ;  /* 0x0000000708077224 */ /* 0x000fca00078e020c */
[----:B------:R-:W-:-:S13]  /*0380*/  ISETP.GE.U32.AND P1, PT, R7, R8, PT ;  /* 0x000000080700720c */ /* 0x000fda0003f26070 */
[----:B------:R-:W-:-:S04]  /*0390*/  @P1 IADD3 R7, PT, PT, -R8, R7, RZ ;  /* 0x0000000708071210 */ /* 0x000fc80007ffe1ff */
[----:B------:R-:W-:-:S13]  /*03a0*/  ISETP.GE.U32.AND P1, PT, R7, R8, PT ;  /* 0x000000080700720c */ /* 0x000fda0003f26070 */
[----:B------:R-:W-:Y:S01]  /*03b0*/  @P1 IMAD.IADD R7, R7, 0x1, -R8 ;  /* 0x0000000107071824 */ /* 0x000fe200078e0a08 */
[----:B------:R-:W-:-:S04]  /*03c0*/  @!P0 LOP3.LUT R7, RZ, R8, RZ, 0x33, !PT ;  /* 0x00000008ff078212 */ /* 0x000fc800078e33ff */
[----:B------:R-:W-:-:S13]  /*03d0*/  ISETP.NE.AND P0, PT, R7, RZ, PT ;  /* 0x000000ff0700720c */ /* 0x000fda0003f05270 */
[----:B------:R-:W0:Y:S04]  /*03e0*/  @!P0 LDS R10, [R4] ;  /* 0x00000000040a8984 */ /* 0x000e280000000800 */
[----:B------:R-:W2:Y:S01]  /*03f0*/  @!P0 LDS R7, [R13] ;  /* 0x000000000d078984 */ /* 0x000ea20000000800 */
[----:B------:R-:W-:Y:S06]  /*0400*/  BAR.SYNC.DEFER_BLOCKING 0x0 ;  /* 0x0000000000007b1d */ /* 0x000fec0000010000 */
[----:B0-----:R3:W-:Y:S01]  /*0410*/  @!P0 STS [R13], R10 ;  /* 0x0000000a0d008388 */ /* 0x0017e20000000800 */
[----:B--2---:R-:W-:-:S05]  /*0420*/  @!P0 IADD3 R11, PT, PT, R10, R7, RZ ;  /* 0x000000070a0b8210 */ /* 0x004fca0007ffe0ff */
[----:B------:R3:W-:Y:S01]  /*0430*/  @!P0 STS [R4], R11 ;  /* 0x0000000b04008388 */ /* 0x0007e20000000800 */
[----:B------:R-:W-:Y:S01]  /*0440*/  BAR.SYNC.DEFER_BLOCKING 0x0 ;  /* 0x0000000000007b1d */ /* 0x000fe20000010000 */
[----:B------:R-:W-:Y:S01]  /*0450*/  ISETP.GT.U32.AND P0, PT, R5, 0x3, PT ;  /* 0x000000030500780c */ /* 0x000fe20003f04070 */
[----:B------:R-:W-:-:S12]  /*0460*/  IMAD.MOV.U32 R5, RZ, RZ, R9 ;  /* 0x000000ffff057224 */ /* 0x000fd800078e0009 */
[----:B---3--:R-:W-:Y:S05]  /*0470*/  @P0 BRA `(.L_x_10) ;  /* 0xfffffffc00840947 */ /* 0x008fea000383ffff */
.L_x_9:
[----:B------:R-:W3:Y:S01]  /*0480*/  LDCU.U8 UR4, c[0x0][0x394] ;  /* 0x00007280ff0477ac */ /* 0x000ee20008000000 */
[----:B0-2---:R-:W0:Y:S01]  /*0490*/  LDC.64 R6, c[0x0][0x380] ;  /* 0x0000e000ff067b82 */ /* 0x005e220000000a00 */
[----:B---3--:R-:W-:-:S06]  /*04a0*/  UPRMT UR4, UR4, 0x8880, URZ ;  /* 0x0000888004047896 */ /* 0x008fcc00080000ff */
[----:B------:R-:W-:Y:S01]  /*04b0*/  ISETP.NE.AND P0, PT, RZ, UR4, PT ;  /* 0x00000004ff007c0c */ /* 0x000fe2000bf05270 */
[----:B0-----:R-:W-:-:S12]  /*04c0*/  IMAD.WIDE.U32 R6, R0, 0x4, R6 ;  /* 0x0000000400067825 */ /* 0x001fd800078e0006 */
[----:B------:R0:W2:Y:S01]  /*04d0*/  @!P0 LDS R5, [R4] ;  /* 0x0000000004058984 */ /* 0x0000a20000000800 */
[----:B------:R-:W-:Y:S05]  /*04e0*/  @!P0 BRA `(.L_x_11) ;  /* 0x0000000000208947 */ /* 0x000fea0003800000 */
[----:B------:R-:W-:Y:S01]  /*04f0*/  ISETP.GE.U32.AND P0, PT, R0, UR5, PT ;  /* 0x0000000500007c0c */ /* 0x000fe2000bf06070 */
[----:B------:R-:W-:-:S12]  /*0500*/  BSSY.RECONVERGENT B0, `(.L_x_11) ;  /* 0x0000006000007945 */ /* 0x000fd80003800200 */
[----:B--2---:R2:W3:Y:S01]  /*0510*/  @!P0 LDS R5, [R4+0x4] ;  /* 0x0000040004058984 */ /* 0x0044e20000000800 */
[----:B------:R-:W-:Y:S05]  /*0520*/  @!P0 BRA `(.L_x_12) ;  /* 0x00000000000c8947 */ /* 0x000fea0003800000 */
[----:B------:R-:W4:Y:S04]  /*0530*/  LDG.E R2, desc[UR10][R2.64] ;  /* 0x0000000a02027981 */ /* 0x000f28000c1e1900 */
[----:B---3--:R-:W4:Y:S02]  /*0540*/  LDS R5, [R4] ;  /* 0x0000000004057984 */ /* 0x008f240000000800 */
[----:B----4-:R-:W-:-:S07]  /*0550*/  IADD3 R5, PT, PT, R5, R2, RZ ;  /* 0x0000000205057210 */ /* 0x010fce0007ffe0ff */
.L_x_12:
[----:B------:R-:W-:Y:S05]  /*0560*/  BSYNC.RECONVERGENT B0 ;  /* 0x0000000000007941 */ /* 0x000fea0003800200 */
.L_x_11:
[----:B--23--:R-:W-:Y:S01]  /*0570*/  STG.E desc[UR10][R6.64], R5 ;  /* 0x0000000506007986 */ /* 0x00cfe2000c10190a */
[----:B------:R-:W-:Y:S05]  /*0580*/  EXIT ;  /* 0x000000000000794d */ /* 0x000fea0003800000 */
.L_x_13:
        /* <DEDUP_REMOVED lines=15> */
.L_x_21:


//--------------------- .text._Z18hillissteele_scan2PiS_j --------------------------
	.section	.text._Z18hillissteele_scan2PiS_j,"ax",@progbits
	.align	128
        .global         _Z18hillissteele_scan2PiS_j
        .type           _Z18hillissteele_scan2PiS_j,@function
        .size           _Z18hillissteele_scan2PiS_j,(.L_x_22 - _Z18hillissteele_scan2PiS_j)
        .other          _Z18hillissteele_scan2PiS_j,@"STO_CUDA_ENTRY STV_DEFAULT"
_Z18hillissteele_scan2PiS_j:
.text._Z18hillissteele_scan2PiS_j:
[----:B------:R-:W-:Y:S01]  /*0000*/  LDC R1, c[0x0][0x37c] ;  /* 0x0000df00ff017b82 */ /* 0x000fe20000000800 */
[----:B------:R-:W0:Y:S07]  /*0010*/  S2R R7, SR_TID.X ;  /* 0x0000000000077919 */ /* 0x000e2e0000002100 */
[----:B------:R-:W0:Y:S01]  /*0020*/  LDC.64 R2, c[0x0][0x388] ;  /* 0x0000e200ff027b82 */ /* 0x000e220000000a00 */
[----:B------:R-:W1:Y:S01]  /*0030*/  LDCU.64 UR8, c[0x0][0x358] ;  /* 0x00006b00ff0877ac */ /* 0x000e620008000a00 */
[----:B------:R-:W2:Y:S01]  /*0040*/  LDCU UR6, c[0x0][0x390] ;  /* 0x00007200ff0677ac */ /* 0x000ea20008000800 */
[----:B0-----:R-:W-:-:S06]  /*0050*/  IMAD.WIDE.U32 R2, R7, 0x4, R2 ;  /* 0x0000000407027825 */ /* 0x001fcc00078e0002 */
[----:B-1----:R-:W3:Y:S01]  /*0060*/  LDG.E R2, desc[UR8][R2.64] ;  /* 0x0000000802027981 */ /* 0x002ee2000c1e1900 */
[----:B------:R-:W0:Y:S01]  /*0070*/  S2UR UR5, SR_CgaCtaId ;  /* 0x00000000000579c3 */ /* 0x000e220000008800 */
[----:B------:R-:W-:Y:S01]  /*0080*/  UMOV UR4, 0x400 ;  /* 0x0000040000047882 */ /* 0x000fe20000000000 */
[----:B--2---:R-:W-:Y:S01]  /*0090*/  VIADD R0, R7, UR6 ;  /* 0x0000000607007c36 */ /* 0x004fe20008000000 */
[----:B------:R-:W-:Y:S02]  /*00a0*/  UISETP.GE.U32.AND UP0, UPT, UR6, 0x2, UPT ;  /* 0x000000020600788c */ /* 0x000fe4000bf06070 */
[----:B0-----:R-:W-:-:S06]  /*00b0*/  ULEA UR4, UR5, UR4, 0x18 ;  /* 0x0000000405047291 */ /* 0x001fcc000f8ec0ff */
[----:B------:R-:W-:Y:S01]  /*00c0*/  LEA R5, R0, UR4, 0x2 ;  /* 0x0000000400057c11 */ /* 0x000fe2000f8e10ff */
[----:B------:R-:W-:-:S04]  /*00d0*/  HFMA2 R0, -RZ, RZ, 0, 5.9604644775390625e-08 ;  /* 0x00000001ff007431 */ /* 0x000fc800000001ff */
[----:B---3--:R0:W-:Y:S01]  /*00e0*/  STS [R5], R2 ;  /* 0x0000000205007388 */ /* 0x0081e20000000800 */
[----:B------:R-:W-:Y:S06]  /*00f0*/  BAR.SYNC.DEFER_BLOCKING 0x0 ;  /* 0x0000000000007b1d */ /* 0x000fec0000010000 */
[----:B------:R-:W-:Y:S05]  /*0100*/  BRA.U !UP0, `(.L_x_14) ;  /* 0x0000000108507547 */ /* 0x000fea000b800000 */
[----:B------:R-:W-:Y:S01]  /*0110*/  IMAD.MOV.U32 R0, RZ, RZ, 0x1 ;  /* 0x00000001ff007424 */ /* 0x000fe200078e00ff */
[----:B------:R-:W1:Y:S01]  /*0120*/  LDCU UR6, c[0x0][0x390] ;  /* 0x00007200ff0677ac */ /* 0x000e620008000800 */
[----:B------:R-:W-:-:S05]  /*0130*/  UMOV UR5, 0x1 ;  /* 0x0000000100057882 */ /* 0x000fca0000000000 */
.L_x_15:
[C---:B-1----:R-:W-:Y:S01]  /*0140*/  IMAD R4, R0.reuse, UR6, R7 ;  /* 0x0000000600047c24 */ /* 0x042fe2000f8e0207 */
[----:B------:R-:W-:Y:S02]  /*0150*/  ISETP.GE.U32.AND P0, PT, R7, UR5, PT ;  /* 0x0000000507007c0c */ /* 0x000fe4000bf06070 */
[----:B------:R-:W-:Y:S02]  /*0160*/  LOP3.LUT R0, R0, 0x1, RZ, 0x3c, !PT ;  /* 0x0000000100007812 */ /* 0x000fe400078e3cff */
[----:B0-----:R-:W-:-:S03]  /*0170*/  LEA R2, R4, UR4, 0x2 ;  /* 0x0000000404027c11 */ /* 0x001fc6000f8e10ff */
[----:B--2---:R-:W-:Y:S02]  /*0180*/  IMAD R3, R0, UR6, R7 ;  /* 0x0000000600037c24 */ /* 0x004fe4000f8e0207 */
[----:B------:R-:W0:Y:S03]  /*0190*/  LDS R5, [R2] ;  /* 0x0000000002057984 */ /* 0x000e260000000800 */
[----:B------:R-:W-:Y:S02]  /*01a0*/  LEA R6, R3, UR4, 0x2 ;  /* 0x0000000403067c11 */ /* 0x000fe4000f8e10ff */
[----:B------:R-:W-:Y:S01]  /*01b0*/  @P0 IADD3 R4, PT, PT, R4, -UR5, RZ ;  /* 0x8000000504040c10 */ /* 0x000fe2000fffe0ff */
[----:B------:R-:W-:-:S03]  /*01c0*/  USHF.L.U32 UR5, UR5, 0x1, URZ ;  /* 0x0000000105057899 */ /* 0x000fc600080006ff */
[----:B------:R-:W-:Y:S01]  /*01d0*/  @P0 LEA R4, R4, UR4, 0x2 ;  /* 0x0000000404040c11 */ /* 0x000fe2000f8e10ff */
[----:B------:R-:W-:Y:S01]  /*01e0*/  UISETP.GE.U32.AND UP0, UPT, UR5, UR6, UPT ;  /* 0x000000060500728c */ /* 0x000fe2000bf06070 */
[----:B0-----:R-:W-:Y:S04]  /*01f0*/  STS [R6], R5 ;  /* 0x0000000506007388 */ /* 0x001fe80000000800 */
[----:B------:R-:W0:Y:S02]  /*0200*/  @P0 LDS R4, [R4] ;  /* 0x0000000004040984 */ /* 0x000e240000000800 */
[----:B0-----:R-:W-:-:S05]  /*0210*/  @P0 IMAD.IADD R3, R5, 0x1, R4 ;  /* 0x0000000105030824 */ /* 0x001fca00078e0204 */
[----:B------:R2:W-:Y:S01]  /*0220*/  @P0 STS [R6], R3 ;  /* 0x0000000306000388 */ /* 0x0005e20000000800 */
[----:B------:R-:W-:Y:S06]  /*0230*/  BAR.SYNC.DEFER_BLOCKING 0x0 ;  /* 0x0000000000007b1d */ /* 0x000fec0000010000 */
[----:B------:R-:W-:Y:S05]  /*0240*/  BRA.U !UP0, `(.L_x_15) ;  /* 0xfffffffd08bc7547 */ /* 0x000fea000b83ffff */
.L_x_14:
[----:B------:R-:W-:Y:S01]  /*0250*/  IMAD R0, R0, UR6, R7 ;  /* 0x0000000600007c24 */ /* 0x000fe2000f8e0207 */
[----:B0-2---:R-:W0:Y:S04]  /*0260*/  LDC.64 R2, c[0x0][0x380] ;  /* 0x0000e000ff027b82 */ /* 0x005e280000000a00 */
[----:B------:R-:W-:-:S05]  /*0270*/  LEA R0, R0, UR4, 0x2 ;  /* 0x0000000400007c11 */ /* 0x000fca000f8e10ff */
[----:B------:R-:W1:Y:S01]  /*0280*/  LDS R5, [R0] ;  /* 0x0000000000057984 */ /* 0x000e620000000800 */
[----:B0-----:R-:W-:-:S05]  /*0290*/  IMAD.WIDE.U32 R2, R7, 0x4, R2 ;  /* 0x0000000407027825 */ /* 0x001fca00078e0002 */
[----:B-1----:R-:W-:Y:S01]  /*02a0*/  STG.E desc[UR8][R2.64], R5 ;  /* 0x0000000502007986 */ /* 0x002fe2000c101908 */
[----:B------:R-:W-:Y:S05]  /*02b0*/  EXIT ;  /* 0x000000000000794d */ /* 0x000fea0003800000 */
.L_x_16:
        /* <DEDUP_REMOVED lines=12> */
.L_x_22:


//--------------------- .text._Z17hillissteele_scanPiS_j --------------------------
	.section	.text._Z17hillissteele_scanPiS_j,"ax",@progbits
	.align	128
        .global         _Z17hillissteele_scanPiS_j
        .type           _Z17hillissteele_scanPiS_j,@function
        .size           _Z17hillissteele_scanPiS_j,(.L_x_23 - _Z17hillissteele_scanPiS_j)
        .other          _Z17hillissteele_scanPiS_j,@"STO_CUDA_ENTRY STV_DEFAULT"
_Z17hillissteele_scanPiS_j:
.text._Z17hillissteele_scanPiS_j:
        /* <DEDUP_REMOVED lines=9> */
[----:B--2---:R-:W-:Y:S02]  /*0090*/  UISETP.GE.U32.AND UP0, UPT, UR8, 0x2, UPT ;  /* 0x000000020800788c */ /* 0x004fe4000bf06070 */
[----:B0-----:R-:W-:-:S06]  /*00a0*/  ULEA UR4, UR5, UR4, 0x18 ;  /* 0x0000000405047291 */ /* 0x001fcc000f8ec0ff */
[----:B------:R-:W-:-:S05]  /*00b0*/  LEA R5, R7, UR4, 0x2 ;  /* 0x0000000407057c11 */ /* 0x000fca000f8e10ff */
[----:B---3--:R0:W-:Y:S01]  /*00c0*/  STS [R5], R2 ;  /* 0x0000000205007388 */ /* 0x0081e20000000800 */
[----:B------:R-:W-:Y:S06]  /*00d0*/  BAR.SYNC.DEFER_BLOCKING 0x0 ;  /* 0x0000000000007b1d */ /* 0x000fec0000010000 */
[----:B------:R-:W-:Y:S05]  /*00e0*/  BRA.U !UP0, `(.L_x_17) ;  /* 0x0000000108387547 */ /* 0x000fea000b800000 */
[----:B------:R-:W1:Y:S01]  /*00f0*/  LDCU UR8, c[0x0][0x390] ;  /* 0x00007200ff0877ac */ /* 0x000e620008000800 */
[----:B------:R-:W-:-:S05]  /*0100*/  UMOV UR5, 0x1 ;  /* 0x0000000100057882 */ /* 0x000fca0000000000 */
.L_x_18:
[----:B------:R-:W-:-:S13]  /*0110*/  ISETP.GE.U32.AND P0, PT, R7, UR5, PT ;  /* 0x0000000507007c0c */ /* 0x000fda000bf06070 */
[----:B--2---:R-:W-:Y:S01]  /*0120*/  @P0 VIADD R0, R7, -UR5 ;  /* 0x8000000507000c36 */ /* 0x004fe20008000000 */
[----:B------:R-:W-:-:S04]  /*0130*/  USHF.L.U32 UR5, UR5, 0x1, URZ ;  /* 0x0000000105057899 */ /* 0x000fc800080006ff */
[----:B0-----:R-:W-:Y:S01]  /*0140*/  @P0 LEA R2, R0, UR4, 0x2 ;  /* 0x0000000400020c11 */ /* 0x001fe2000f8e10ff */
[----:B-1----:R-:W-:Y:S01]  /*0150*/  UISETP.GE.U32.AND UP0, UPT, UR5, UR8, UPT ;  /* 0x000000080500728c */ /* 0x002fe2000bf06070 */
[----:B------:R-:W-:Y:S04]  /*0160*/  LDS R0, [R5] ;  /* 0x0000000005007984 */ /* 0x000fe80000000800 */
[----:B------:R-:W0:Y:S02]  /*0170*/  @P0 LDS R3, [R2] ;  /* 0x0000000002030984 */ /* 0x000e240000000800 */
[----:B0-----:R-:W-:Y:S01]  /*0180*/  @P0 IADD3 R0, PT, PT, R0, R3, RZ ;  /* 0x0000000300000210 */ /* 0x001fe20007ffe0ff */
[----:B------:R-:W-:Y:S06]  /*0190*/  BAR.SYNC.DEFER_BLOCKING 0x0 ;  /* 0x0000000000007b1d */ /* 0x000fec0000010000 */
[----:B------:R2:W-:Y:S02]  /*01a0*/  STS [R5], R0 ;  /* 0x0000000005007388 */ /* 0x0005e40000000800 */
[----:B------:R-:W-:Y:S06]  /*01b0*/  BAR.SYNC.DEFER_BLOCKING 0x0 ;  /* 0x0000000000007b1d */ /* 0x000fec0000010000 */
[----:B------:R-:W-:Y:S05]  /*01c0*/  BRA.U !UP0, `(.L_x_18) ;  /* 0xfffffffd08d07547 */ /* 0x000fea000b83ffff */
.L_x_17:
[----:B0-2---:R-:W0:Y:S01]  /*01d0*/  LDS R5, [R5] ;  /* 0x0000000005057984 */ /* 0x005e220000000800 */
[----:B------:R-:W1:Y:S02]  /*01e0*/  LDC.64 R2, c[0x0][0x380] ;  /* 0x0000e000ff027b82 */ /* 0x000e640000000a00 */
[----:B-1----:R-:W-:-:S05]  /*01f0*/  IMAD.WIDE.U32 R2, R7, 0x4, R2 ;  /* 0x0000000407027825 */ /* 0x002fca00078e0002 */
[----:B0-----:R-:W-:Y:S01]  /*0200*/  STG.E desc[UR6][R2.64], R5 ;  /* 0x0000000502007986 */ /* 0x001fe2000c101906 */
[----:B------:R-:W-:Y:S05]  /*0210*/  EXIT ;  /* 0x000000000000794d */ /* 0x000fea0003800000 */
.L_x_19:
        /* <DEDUP_REMOVED lines=14> */
.L_x_23:


//--------------------- .nv.shared._Z14blelloch_scan2PiS_jb --------------------------
	.section	.nv.shared._Z14blelloch_scan2PiS_jb,"aw",@nobits
	.sectionflags	@""
	.align	16
	.zero		1024


//--------------------- .nv.shared.reserved.0     --------------------------
	.section	.nv.shared.reserved.0,"aw",@nobits
	.weak		__nv_reservedSMEM_offset_0_alias
	.size		__nv_reservedSMEM_offset_0_alias, 0, 64
	.other		__nv_reservedSMEM_offset_0_alias,@"STO_CUDA_RESERVED_SHARED STV_DEFAULT"
__nv_reservedSMEM_offset_0_alias:
	.zero		0
	.zero		64


//--------------------- .nv.shared._Z13blelloch_scanPiS_jb --------------------------
	.section	.nv.shared._Z13blelloch_scanPiS_jb,"aw",@nobits
	.sectionflags	@""
	.align	16
	.zero		1024


//--------------------- .nv.shared._Z18hillissteele_scan2PiS_j --------------------------
	.section	.nv.shared._Z18hillissteele_scan2PiS_j,"aw",@nobits
	.sectionflags	@""
	.align	16
	.zero		1024


//--------------------- .nv.shared._Z17hillissteele_scanPiS_j --------------------------
	.section	.nv.shared._Z17hillissteele_scanPiS_j,"aw",@nobits
	.sectionflags	@""
	.align	16
	.zero		1024


//--------------------- .nv.constant0._Z14blelloch_scan2PiS_jb --------------------------
	.section	.nv.constant0._Z14blelloch_scan2PiS_jb,"a",@progbits
	.sectionflags	@""
	.align	4
.nv.constant0._Z14blelloch_scan2PiS_jb:
	.zero		917


//--------------------- .nv.constant0._Z13blelloch_scanPiS_jb --------------------------
	.section	.nv.constant0._Z13blelloch_scanPiS_jb,"a",@progbits
	.sectionflags	@""
	.align	4
.nv.constant0._Z13blelloch_scanPiS_jb:
	.zero		917


//--------------------- .nv.constant0._Z18hillissteele_scan2PiS_j --------------------------
	.section	.nv.constant0._Z18hillissteele_scan2PiS_j,"a",@progbits
	.sectionflags	@""
	.align	4
.nv.constant0._Z18hillissteele_scan2PiS_j:
	.zero		916


//--------------------- .nv.constant0._Z17hillissteele_scanPiS_j --------------------------
	.section	.nv.constant0._Z17hillissteele_scanPiS_j,"a",@progbits
	.sectionflags	@""
	.align	4
.nv.constant0._Z17hillissteele_scanPiS_j:
	.zero		916


//--------------------- SYMBOLS --------------------------

	.type		.nv.reservedSmem.offset0,@object
	.size		.nv.reservedSmem.offset0,0x4
	.type		.nv.reservedSmem.cap,@object
	.size		.nv.reservedSmem.cap,0x4
